//
// Generated by NVIDIA NVVM Compiler
//
// Compiler Build ID: CL-36424714
// Cuda compilation tools, release 13.0, V13.0.88
// Based on NVVM 20.0.0
//

.version 9.0
.target sm_100
.address_size 64

	// .globl	_Z17vector_add_kernelPKfS0_Pfi

.visible .entry _Z17vector_add_kernelPKfS0_Pfi(
	.param .u64 .ptr .align 1 _Z17vector_add_kernelPKfS0_Pfi_param_0,
	.param .u64 .ptr .align 1 _Z17vector_add_kernelPKfS0_Pfi_param_1,
	.param .u64 .ptr .align 1 _Z17vector_add_kernelPKfS0_Pfi_param_2,
	.param .u32 _Z17vector_add_kernelPKfS0_Pfi_param_3
)
{
	.reg .pred 	%p<2>;
	.reg .b32 	%r<6>;
	.reg .b32 	%f<4>;
	.reg .b64 	%rd<11>;

	ld.param.u64 	%rd1, [_Z17vector_add_kernelPKfS0_Pfi_param_0];
	ld.param.u64 	%rd2, [_Z17vector_add_kernelPKfS0_Pfi_param_1];
	ld.param.u64 	%rd3, [_Z17vector_add_kernelPKfS0_Pfi_param_2];
	ld.param.u32 	%r2, [_Z17vector_add_kernelPKfS0_Pfi_param_3];
	mov.u32 	%r3, %ctaid.x;
	shl.b32 	%r4, %r3, 9;
	mov.u32 	%r5, %tid.x;
	add.s32 	%r1, %r4, %r5;
	setp.ge.s32 	%p1, %r1, %r2;
	@%p1 bra 	$L__BB0_2;
	cvta.to.global.u64 	%rd4, %rd1;
	cvta.to.global.u64 	%rd5, %rd2;
	cvta.to.global.u64 	%rd6, %rd3;
	mul.wide.s32 	%rd7, %r1, 4;
	add.s64 	%rd8, %rd4, %rd7;
	ld.global.f32 	%f1, [%rd8];
	add.s64 	%rd9, %rd5, %rd7;
	ld.global.f32 	%f2, [%rd9];
	add.f32 	%f3, %f1, %f2;
	add.s64 	%rd10, %rd6, %rd7;
	st.global.f32 	[%rd10], %f3;
$L__BB0_2:
	ret;

}


// ===== COMPILED SASS (sm_100) =====

	.target	sm_100

	.elftype	@"ET_EXEC"


//--------------------- .note.nv.tkinfo           --------------------------
	.section	.note.nv.tkinfo,"",@"SHT_NOTE"
	.sectionflags	@"SHF_NOTE_NV_TKINFO"
	.tkinfo
        /*0018*/ 	.word	0x00000002
        /*0030*/ 	.string	""
        /*0030*/ 	.string	"ptxas"
        /*0030*/ 	.string	"Cuda compilation tools, release 13.0, V13.0.88"
        /*0030*/ 	.string	"Build cuda_13.0.r13.0/compiler.36424714_0"
        /*0030*/ 	.string	"-arch sm_100 -m 64 "



//--------------------- .note.nv.cuinfo           --------------------------
	.section	.note.nv.cuinfo,"",@"SHT_NOTE"
	.sectionflags	@"SHF_NOTE_NV_CUINFO"
        /*0018*/ 	.short	0x0002
        /*001a*/ 	.short	0x0064
        /*001c*/ 	.short	0x0082
	.zero		2


//--------------------- .nv.info                  --------------------------
	.section	.nv.info,"",@"SHT_CUDA_INFO"
	.align	4


	//----- nvinfo : EIATTR_REGCOUNT
	.align		4
        /*0000*/ 	.byte	0x04, 0x2f
        /*0002*/ 	.short	(.L_1 - .L_0)
	.align		4
.L_0:
        /*0004*/ 	.word	index@(_Z17vector_add_kernelPKfS0_Pfi)
        /*0008*/ 	.word	0x0000000c


	//----- nvinfo : EIATTR_FRAME_SIZE
	.align		4
.L_1:
        /*000c*/ 	.byte	0x04, 0x11
        /*000e*/ 	.short	(.L_3 - .L_2)
	.align		4
.L_2:
        /*0010*/ 	.word	index@(_Z17vector_add_kernelPKfS0_Pfi)
        /*0014*/ 	.word	0x00000000


	//----- nvinfo : EIATTR_MIN_STACK_SIZE
	.align		4
.L_3:
        /*0018*/ 	.byte	0x04, 0x12
        /*001a*/ 	.short	(.L_5 - .L_4)
	.align		4
.L_4:
        /*001c*/ 	.word	index@(_Z17vector_add_kernelPKfS0_Pfi)
        /*0020*/ 	.word	0x00000000
.L_5:


//--------------------- .nv.compat                --------------------------
	.section	.nv.compat,"",@"SHT_CUDA_COMPAT_INFO"
	.align	4
        /*0000*/ 	.byte	0x02, 0x09, 0x00, 0x00, 0x02, 0x02, 0x01, 0x00, 0x02, 0x05, 0x05, 0x00, 0x03, 0x07, 0x01, 0x01
        /*0010*/ 	.byte	0x02, 0x03, 0x00, 0x00, 0x02, 0x06, 0x01, 0x00, 0x04, 0x0b, 0x08, 0x00, 0x09, 0x00, 0x00, 0x00
        /*0020*/ 	.byte	0x00, 0x00, 0x00, 0x00


//--------------------- .nv.info._Z17vector_add_kernelPKfS0_Pfi --------------------------
	.section	.nv.info._Z17vector_add_kernelPKfS0_Pfi,"",@"SHT_CUDA_INFO"
	.sectionflags	@""
	.align	4


	//----- nvinfo : EIATTR_CUDA_API_VERSION
	.align		4
        /*0000*/ 	.byte	0x04, 0x37
        /*0002*/ 	.short	(.L_7 - .L_6)
.L_6:
        /*0004*/ 	.word	0x00000082


	//----- nvinfo : EIATTR_KPARAM_INFO
	.align		4
.L_7:
        /*0008*/ 	.byte	0x04, 0x17
        /*000a*/ 	.short	(.L_9 - .L_8)
.L_8:
        /*000c*/ 	.word	0x00000000
        /*0010*/ 	.short	0x0003
        /*0012*/ 	.short	0x0018
        /*0014*/ 	.byte	0x00, 0xf0, 0x11, 0x00


	//----- nvinfo : EIATTR_KPARAM_INFO
	.align		4
.L_9:
        /*0018*/ 	.byte	0x04, 0x17
        /*001a*/ 	.short	(.L_11 - .L_10)
.L_10:
        /*001c*/ 	.word	0x00000000
        /*0020*/ 	.short	0x0002
        /*0022*/ 	.short	0x0010
        /*0024*/ 	.byte	0x00, 0xf5, 0x21, 0x00


	//----- nvinfo : EIATTR_KPARAM_INFO
	.align		4
.L_11:
        /*0028*/ 	.byte	0x04, 0x17
        /*002a*/ 	.short	(.L_13 - .L_12)
.L_12:
        /*002c*/ 	.word	0x00000000
        /*0030*/ 	.short	0x0001
        /*0032*/ 	.short	0x0008
        /*0034*/ 	.byte	0x00, 0xf5, 0x21, 0x00


	//----- nvinfo : EIATTR_KPARAM_INFO
	.align		4
.L_13:
        /*0038*/ 	.byte	0x04, 0x17
        /*003a*/ 	.short	(.L_15 - .L_14)
.L_14:
        /*003c*/ 	.word	0x00000000
        /*0040*/ 	.short	0x0000
        /*0042*/ 	.short	0x0000
        /*0044*/ 	.byte	0x00, 0xf5, 0x21, 0x00


	//----- nvinfo : EIATTR_SPARSE_MMA_MASK
	.align		4
.L_15:
        /*0048*/ 	.byte	0x03, 0x50
        /*004a*/ 	.short	0x0000


	//----- nvinfo : EIATTR_MAXREG_COUNT
	.align		4
        /*004c*/ 	.byte	0x03, 0x1b
        /*004e*/ 	.short	0x00ff


	//----- nvinfo : EIATTR_MERCURY_ISA_VERSION
	.align		4
        /*0050*/ 	.byte	0x03, 0x5f
        /*0052*/ 	.short	0x0101


	//----- nvinfo : EIATTR_VRC_CTA_INIT_COUNT
	.align		4
        /*0054*/ 	.byte	0x02, 0x4a
	.zero		1
	.zero		1


	//----- nvinfo : EIATTR_EXIT_INSTR_OFFSETS
	.align		4
        /*0058*/ 	.byte	0x04, 0x1c
        /*005a*/ 	.short	(.L_17 - .L_16)


	//   ....[0]....
.L_16:
        /*005c*/ 	.word	0x00000060


	//   ....[1]....
        /*0060*/ 	.word	0x00000120


	//----- nvinfo : EIATTR_CBANK_PARAM_SIZE
	.align		4
.L_17:
        /*0064*/ 	.byte	0x03, 0x19
        /*0066*/ 	.short	0x001c


	//----- nvinfo : EIATTR_PARAM_CBANK
	.align		4
        /*0068*/ 	.byte	0x04, 0x0a
        /*006a*/ 	.short	(.L_19 - .L_18)
	.align		4
.L_18:
        /*006c*/ 	.word	index@(.nv.constant0._Z17vector_add_kernelPKfS0_Pfi)
        /*0070*/ 	.short	0x0380
        /*0072*/ 	.short	0x001c


	//----- nvinfo : EIATTR_SW_WAR
	.align		4
.L_19:
        /*0074*/ 	.byte	0x04, 0x36
        /*0076*/ 	.short	(.L_21 - .L_20)
.L_20:
        /*0078*/ 	.word	0x00000008
.L_21:


//--------------------- .nv.callgraph             --------------------------
	.section	.nv.callgraph,"",@"SHT_CUDA_CALLGRAPH"
	.align	4
	.sectionentsize	8
	.align		4
        /*0000*/ 	.word	0x00000000
	.align		4
        /*0004*/ 	.word	0xffffffff
	.align		4
        /*0008*/ 	.word	0x00000000
	.align		4
        /*000c*/ 	.word	0xfffffffe
	.align		4
        /*0010*/ 	.word	0x00000000
	.align		4
        /*0014*/ 	.word	0xfffffffd
	.align		4
        /*0018*/ 	.word	0x00000000
	.align		4
        /*001c*/ 	.word	0xfffffffc


//--------------------- .text._Z17vector_add_kernelPKfS0_Pfi --------------------------
	.section	.text._Z17vector_add_kernelPKfS0_Pfi,"ax",@progbits
	.align	128
        .global         _Z17vector_add_kernelPKfS0_Pfi
        .type           _Z17vector_add_kernelPKfS0_Pfi,@function
        .size           _Z17vector_add_kernelPKfS0_Pfi,(.L_x_1 - _Z17vector_add_kernelPKfS0_Pfi)
        .other          _Z17vector_add_kernelPKfS0_Pfi,@"STO_CUDA_ENTRY STV_DEFAULT"
_Z17vector_add_kernelPKfS0_Pfi:
.text._Z17vector_add_kernelPKfS0_Pfi:
[----:B------:R-:W-:Y:S01]  /*0000*/  LDC R1, c[0x0][0x37c] ;  /* 0x0000df00ff017b82 */ /* 0x000fe20000000800 */
[----:B------:R-:W0:Y:S01]  /*0010*/  S2R R9, SR_CTAID.X ;  /* 0x0000000000097919 */ /* 0x000e220000002500 */
[----:B------:R-:W1:Y:S01]  /*0020*/  LDCU UR4, c[0x0][0x398] ;  /* 0x00007300ff0477ac */ /* 0x000e620008000800 */
[----:B------:R-:W0:Y:S02]  /*0030*/  S2R R0, SR_TID.X ;  /* 0x0000000000007919 */ /* 0x000e240000002100 */
[----:B0-----:R-:W-:-:S04]  /*0040*/  LEA R9, R9, R0, 0x9 ;  /* 0x0000000009097211 */ /* 0x001fc800078e48ff */
[----:B-1----:R-:W-:-:S13]  /*0050*/  ISETP.GE.AND P0, PT, R9, UR4, PT ;  /* 0x0000000409007c0c */ /* 0x002fda000bf06270 */
[----:B------:R-:W-:Y:S05]  /*0060*/  @P0 EXIT ;  /* 0x000000000000094d */ /* 0x000fea0003800000 */
[----:B------:R-:W0:Y:S01]  /*0070*/  LDC.64 R2, c[0x0][0x380] ;  /* 0x0000e000ff027b82 */ /* 0x000e220000000a00 */
[----:B------:R-:W1:Y:S07]  /*0080*/  LDCU.64 UR4, c[0x0][0x358] ;  /* 0x00006b00ff0477ac */ /* 0x000e6e0008000a00 */
[----:B------:R-:W2:Y:S08]  /*0090*/  LDC.64 R4, c[0x0][0x388] ;  /* 0x0000e200ff047b82 */ /* 0x000eb00000000a00 */
[----:B------:R-:W3:Y:S01]  /*00a0*/  LDC.64 R6, c[0x0][0x390] ;  /* 0x0000e400ff067b82 */ /* 0x000ee20000000a00 */
[----:B0-----:R-:W-:-:S06]  /*00b0*/  IMAD.WIDE R2, R9, 0x4, R2 ;  /* 0x0000000409027825 */ /* 0x001fcc00078e0202 */
[----:B-1----:R-:W4:Y:S01]  /*00c0*/  LDG.E R2, desc[UR4][R2.64] ;  /* 0x0000000402027981 */ /* 0x002f22000c1e1900 */
[----:B--2---:R-:W-:-:S06]  /*00d0*/  IMAD.WIDE R4, R9, 0x4, R4 ;  /* 0x0000000409047825 */ /* 0x004fcc00078e0204 */
[----:B------:R-:W4:Y:S01]  /*00e0*/  LDG.E R5, desc[UR4][R4.64] ;  /* 0x0000000404057981 */ /* 0x000f22000c1e1900 */
[----:B---3--:R-:W-:-:S04]  /*00f0*/  IMAD.WIDE R6, R9, 0x4, R6 ;  /* 0x0000000409067825 */ /* 0x008fc800078e0206 */
[----:B----4-:R-:W-:-:S05]  /*0100*/  FADD R9, R2, R5 ;  /* 0x0000000502097221 */ /* 0x010fca0000000000 */
[----:B------:R-:W-:Y:S01]  /*0110*/  STG.E desc[UR4][R6.64], R9 ;  /* 0x0000000906007986 */ /* 0x000fe2000c101904 */
[----:B------:R-:W-:Y:S05]  /*0120*/  EXIT ;  /* 0x000000000000794d */ /* 0x000fea0003800000 */
.L_x_0:
[----:B------:R-:W-:-:S00]  /*0130*/  BRA `(.L_x_0) ;  /* 0xfffffffc00fc7947 */ /* 0x000fc0000383ffff */
[----:B------:R-:W-:-:S00]  /*0140*/  NOP ;  /* 0x0000000000007918 */ /* 0x000fc00000000000 */
        /* <DEDUP_REMOVED lines=11> */
.L_x_1:


//--------------------- .nv.shared.reserved.0     --------------------------
	.section	.nv.shared.reserved.0,"aw",@nobits
	.weak		__nv_reservedSMEM_offset_0_alias
	.size		__nv_reservedSMEM_offset_0_alias, 0, 64
	.other		__nv_reservedSMEM_offset_0_alias,@"STO_CUDA_RESERVED_SHARED STV_DEFAULT"
__nv_reservedSMEM_offset_0_alias:
	.zero		0
	.zero		64


//--------------------- .nv.constant0._Z17vector_add_kernelPKfS0_Pfi --------------------------
	.section	.nv.constant0._Z17vector_add_kernelPKfS0_Pfi,"a",@progbits
	.sectionflags	@""
	.align	4
.nv.constant0._Z17vector_add_kernelPKfS0_Pfi:
	.zero		924


//--------------------- SYMBOLS --------------------------

	.type		.nv.reservedSmem.offset0,@object
	.size		.nv.reservedSmem.offset0,0x4
